	.headerflags	@"EF_CUDA_TEXMODE_UNIFIED EF_CUDA_64BIT_ADDRESS EF_CUDA_ACCELERATORS EF_CUDA_SM90 EF_CUDA_VIRTUAL_SM(EF_CUDA_SM90)"
	.elftype	@"ET_EXEC"


//--------------------- .nv.info                  --------------------------
	.section	.nv.info,"",@"SHT_CUDA_INFO"
	.align	4


	//----- nvinfo : EIATTR_REGCOUNT
	.align		4
        /*0000*/ 	.byte	0x04, 0x2f
        /*0002*/ 	.short	(.L_3 - .L_2)
	.align		4
.L_2:
        /*0004*/ 	.word	index@(triton_poi_fused_cat_28)
        /*0008*/ 	.word	0x0000001e


	//----- nvinfo : EIATTR_MIN_STACK_SIZE
	.align		4
.L_3:
        /*000c*/ 	.byte	0x04, 0x12
        /*000e*/ 	.short	(.L_5 - .L_4)
	.align		4
.L_4:
        /*0010*/ 	.word	index@(triton_poi_fused_cat_28)
        /*0014*/ 	.word	0x00000000


	//----- nvinfo : EIATTR_FRAME_SIZE
	.align		4
.L_5:
        /*0018*/ 	.byte	0x04, 0x11
        /*001a*/ 	.short	(.L_7 - .L_6)
	.align		4
.L_6:
        /*001c*/ 	.word	index@(triton_poi_fused_cat_28)
        /*0020*/ 	.word	0x00000000


	//----- nvinfo : EIATTR_MIN_STACK_SIZE
	.align		4
.L_7:
        /*0024*/ 	.byte	0x04, 0x12
        /*0026*/ 	.short	(.L_9 - .L_8)
	.align		4
.L_8:
        /*0028*/ 	.word	index@(triton_poi_fused_cat_28)
        /*002c*/ 	.word	0x00000000
.L_9:


//--------------------- .nv.info.triton_poi_fused_cat_28 --------------------------
	.section	.nv.info.triton_poi_fused_cat_28,"",@"SHT_CUDA_INFO"
	.sectionflags	@""
	.align	4


	//----- nvinfo : EIATTR_CUDA_API_VERSION
	.align		4
        /*0000*/ 	.byte	0x04, 0x37
        /*0002*/ 	.short	(.L_11 - .L_10)
.L_10:
        /*0004*/ 	.word	0x0000007c


	//----- nvinfo : EIATTR_KPARAM_INFO
	.align		4
.L_11:
        /*0008*/ 	.byte	0x04, 0x17
        /*000a*/ 	.short	(.L_13 - .L_12)
.L_12:
        /*000c*/ 	.word	0x00000000
        /*0010*/ 	.short	0x000b
        /*0012*/ 	.short	0x0058
        /*0014*/ 	.byte	0x00, 0xf0, 0x11, 0x00


	//----- nvinfo : EIATTR_KPARAM_INFO
	.align		4
.L_13:
        /*0018*/ 	.byte	0x04, 0x17
        /*001a*/ 	.short	(.L_15 - .L_14)
.L_14:
        /*001c*/ 	.word	0x00000000
        /*0020*/ 	.short	0x000a
        /*0022*/ 	.short	0x0050
        /*0024*/ 	.byte	0x00, 0xf4, 0x21, 0x00


	//----- nvinfo : EIATTR_KPARAM_INFO
	.align		4
.L_15:
        /*0028*/ 	.byte	0x04, 0x17
        /*002a*/ 	.short	(.L_17 - .L_16)
.L_16:
        /*002c*/ 	.word	0x00000000
        /*0030*/ 	.short	0x0009
        /*0032*/ 	.short	0x0048
        /*0034*/ 	.byte	0x00, 0xf4, 0x21, 0x00


	//----- nvinfo : EIATTR_KPARAM_INFO
	.align		4
.L_17:
        /*0038*/ 	.byte	0x04, 0x17
        /*003a*/ 	.short	(.L_19 - .L_18)
.L_18:
        /*003c*/ 	.word	0x00000000
        /*0040*/ 	.short	0x0008
        /*0042*/ 	.short	0x0040
        /*0044*/ 	.byte	0x00, 0xf4, 0x21, 0x00


	//----- nvinfo : EIATTR_KPARAM_INFO
	.align		4
.L_19:
        /*0048*/ 	.byte	0x04, 0x17
        /*004a*/ 	.short	(.L_21 - .L_20)
.L_20:
        /*004c*/ 	.word	0x00000000
        /*0050*/ 	.short	0x0007
        /*0052*/ 	.short	0x0038
        /*0054*/ 	.byte	0x00, 0xf4, 0x21, 0x00


	//----- nvinfo : EIATTR_KPARAM_INFO
	.align		4
.L_21:
        /*0058*/ 	.byte	0x04, 0x17
        /*005a*/ 	.short	(.L_23 - .L_22)
.L_22:
        /*005c*/ 	.word	0x00000000
        /*0060*/ 	.short	0x0006
        /*0062*/ 	.short	0x0030
        /*0064*/ 	.byte	0x00, 0xf4, 0x21, 0x00


	//----- nvinfo : EIATTR_KPARAM_INFO
	.align		4
.L_23:
        /*0068*/ 	.byte	0x04, 0x17
        /*006a*/ 	.short	(.L_25 - .L_24)
.L_24:
        /*006c*/ 	.word	0x00000000
        /*0070*/ 	.short	0x0005
        /*0072*/ 	.short	0x0028
        /*0074*/ 	.byte	0x00, 0xf4, 0x21, 0x00


	//----- nvinfo : EIATTR_KPARAM_INFO
	.align		4
.L_25:
        /*0078*/ 	.byte	0x04, 0x17
        /*007a*/ 	.short	(.L_27 - .L_26)
.L_26:
        /*007c*/ 	.word	0x00000000
        /*0080*/ 	.short	0x0004
        /*0082*/ 	.short	0x0020
        /*0084*/ 	.byte	0x00, 0xf4, 0x21, 0x00


	//----- nvinfo : EIATTR_KPARAM_INFO
	.align		4
.L_27:
        /*0088*/ 	.byte	0x04, 0x17
        /*008a*/ 	.short	(.L_29 - .L_28)
.L_28:
        /*008c*/ 	.word	0x00000000
        /*0090*/ 	.short	0x0003
        /*0092*/ 	.short	0x0018
        /*0094*/ 	.byte	0x00, 0xf4, 0x21, 0x00


	//----- nvinfo : EIATTR_KPARAM_INFO
	.align		4
.L_29:
        /*0098*/ 	.byte	0x04, 0x17
        /*009a*/ 	.short	(.L_31 - .L_30)
.L_30:
        /*009c*/ 	.word	0x00000000
        /*00a0*/ 	.short	0x0002
        /*00a2*/ 	.short	0x0010
        /*00a4*/ 	.byte	0x00, 0xf4, 0x21, 0x00


	//----- nvinfo : EIATTR_KPARAM_INFO
	.align		4
.L_31:
        /*00a8*/ 	.byte	0x04, 0x17
        /*00aa*/ 	.short	(.L_33 - .L_32)
.L_32:
        /*00ac*/ 	.word	0x00000000
        /*00b0*/ 	.short	0x0001
        /*00b2*/ 	.short	0x0008
        /*00b4*/ 	.byte	0x00, 0xf4, 0x21, 0x00


	//----- nvinfo : EIATTR_KPARAM_INFO
	.align		4
.L_33:
        /*00b8*/ 	.byte	0x04, 0x17
        /*00ba*/ 	.short	(.L_35 - .L_34)
.L_34:
        /*00bc*/ 	.word	0x00000000
        /*00c0*/ 	.short	0x0000
        /*00c2*/ 	.short	0x0000
        /*00c4*/ 	.byte	0x00, 0xf4, 0x21, 0x00


	//----- nvinfo : EIATTR_SPARSE_MMA_MASK
	.align		4
.L_35:
        /*00c8*/ 	.byte	0x03, 0x50
        /*00ca*/ 	.short	0x0000


	//----- nvinfo : EIATTR_MAXREG_COUNT
	.align		4
        /*00cc*/ 	.byte	0x03, 0x1b
        /*00ce*/ 	.short	0x00ff


	//----- nvinfo : EIATTR_EXIT_INSTR_OFFSETS
	.align		4
        /*00d0*/ 	.byte	0x04, 0x1c
        /*00d2*/ 	.short	(.L_37 - .L_36)


	//   ....[0]....
.L_36:
        /*00d4*/ 	.word	0x000006c0


	//----- nvinfo : EIATTR_REQNTID
	.align		4
.L_37:
        /*00d8*/ 	.byte	0x04, 0x10
        /*00da*/ 	.short	(.L_39 - .L_38)
.L_38:
        /*00dc*/ 	.word	0x00000080
        /*00e0*/ 	.word	0x00000001
        /*00e4*/ 	.word	0x00000001


	//----- nvinfo : EIATTR_CBANK_PARAM_SIZE
	.align		4
.L_39:
        /*00e8*/ 	.byte	0x03, 0x19
        /*00ea*/ 	.short	0x005c


	//----- nvinfo : EIATTR_PARAM_CBANK
	.align		4
        /*00ec*/ 	.byte	0x04, 0x0a
        /*00ee*/ 	.short	(.L_41 - .L_40)
	.align		4
.L_40:
        /*00f0*/ 	.word	index@(.nv.constant0.triton_poi_fused_cat_28)
        /*00f4*/ 	.short	0x0210
        /*00f6*/ 	.short	0x005c


	//----- nvinfo : EIATTR_SW_WAR
	.align		4
.L_41:
        /*00f8*/ 	.byte	0x04, 0x36
        /*00fa*/ 	.short	(.L_43 - .L_42)
.L_42:
        /*00fc*/ 	.word	0x00000008
.L_43:


//--------------------- .nv.callgraph             --------------------------
	.section	.nv.callgraph,"",@"SHT_CUDA_CALLGRAPH"
	.align	4
	.sectionentsize	8
	.align		4
        /*0000*/ 	.word	0x00000000
	.align		4
        /*0004*/ 	.word	0xffffffff
	.align		4
        /*0008*/ 	.word	0x00000000
	.align		4
        /*000c*/ 	.word	0xfffffffe
	.align		4
        /*0010*/ 	.word	0x00000000
	.align		4
        /*0014*/ 	.word	0xfffffffd
	.align		4
        /*0018*/ 	.word	0x00000000
	.align		4
        /*001c*/ 	.word	0xfffffffc


//--------------------- .nv.constant4             --------------------------
	.section	.nv.constant4,"a",@progbits
	.align	8
	.align		8
.nv.constant4:
        /*0000*/ 	.dword	_$_str
	.align		8
        /*0008*/ 	.dword	_$_str_$_2


//--------------------- .text.triton_poi_fused_cat_28 --------------------------
	.section	.text.triton_poi_fused_cat_28,"ax",@progbits
	.align	128
        .global         triton_poi_fused_cat_28
        .type           triton_poi_fused_cat_28,@function
        .size           triton_poi_fused_cat_28,(.L_x_1 - triton_poi_fused_cat_28)
        .other          triton_poi_fused_cat_28,@"STO_CUDA_ENTRY STV_DEFAULT"
triton_poi_fused_cat_28:
.text.triton_poi_fused_cat_28:
[----:B------:R-:W-:Y:S01]  /*0000*/  LDC R1, c[0x0][0x28] ;  /* 0x00000a00ff017b82 */ /* 0x000fe20000000800 */
[----:B------:R-:W1:Y:S07]  /*0010*/  S2R R2, SR_TID.X ;  /* 0x0000000000027919 */ /* 0x000e6e0000002100 */
[----:B------:R-:W2:Y:S01]  /*0020*/  LDC.64 R4, c[0x0][0x220] ;  /* 0x00008800ff047b82 */ /* 0x000ea20000000a00 */
[----:B------:R-:W-:Y:S01]  /*0030*/  CS2R R18, SRZ ;  /* 0x0000000000127805 */ /* 0x000fe2000001ff00 */
[----:B------:R-:W-:Y:S01]  /*0040*/  ULDC.64 UR4, c[0x0][0x208] ;  /* 0x0000820000047ab9 */ /* 0x000fe20000000a00 */
[----:B------:R-:W3:Y:S05]  /*0050*/  S2R R3, SR_CTAID.X ;  /* 0x0000000000037919 */ /* 0x000eea0000002500 */
[----:B------:R-:W4:Y:S08]  /*0060*/  LDC.64 R6, c[0x0][0x248] ;  /* 0x00009200ff067b82 */ /* 0x000f300000000a00 */
[----:B------:R-:W5:Y:S08]  /*0070*/  LDC.64 R24, c[0x0][0x240] ;  /* 0x00009000ff187b82 */ /* 0x000f700000000a00 */
[----:B------:R-:W5:Y:S01]  /*0080*/  LDC.64 R10, c[0x0][0x238] ;  /* 0x00008e00ff0a7b82 */ /* 0x000f620000000a00 */
[----:B-1----:R-:W-:-:S07]  /*0090*/  LOP3.LUT R2, R2, 0x7f, RZ, 0xc0, !PT ;  /* 0x0000007f02027812 */ /* 0x002fce00078ec0ff */
[----:B------:R-:W1:Y:S01]  /*00a0*/  LDC.64 R14, c[0x0][0x210] ;  /* 0x00008400ff0e7b82 */ /* 0x000e620000000a00 */
[----:B---3--:R-:W-:Y:S01]  /*00b0*/  SHF.R.S32.HI R0, RZ, 0x18, R3 ;  /* 0x00000018ff007819 */ /* 0x008fe20000011403 */
[----:B------:R-:W-:-:S03]  /*00c0*/  IMAD R2, R3, 0x80, R2 ;  /* 0x0000008003027824 */ /* 0x000fc600078e0202 */
[----:B------:R-:W-:-:S03]  /*00d0*/  SGXT R3, R0, 0x1 ;  /* 0x000000010003781a */ /* 0x000fc60000000200 */
[----:B------:R-:W3:Y:S01]  /*00e0*/  LDC.64 R12, c[0x0][0x218] ;  /* 0x00008600ff0c7b82 */ /* 0x000ee20000000a00 */
[----:B------:R-:W-:-:S04]  /*00f0*/  LEA.HI R0, R3, R2, RZ, 0x2 ;  /* 0x0000000203007211 */ /* 0x000fc800078f10ff */
[--C-:B------:R-:W-:Y:S02]  /*0100*/  SHF.R.S32.HI R17, RZ, 0x2, R0.reuse ;  /* 0x00000002ff117819 */ /* 0x100fe40000011400 */
[----:B------:R-:W-:-:S04]  /*0110*/  SHF.R.S32.HI R8, RZ, 0x1f, R0 ;  /* 0x0000001fff087819 */ /* 0x000fc80000011400 */
[----:B------:R-:W-:-:S04]  /*0120*/  LEA.HI R8, R8, R17, RZ, 0x9 ;  /* 0x0000001108087211 */ /* 0x000fc800078f48ff */
[----:B------:R-:W-:-:S05]  /*0130*/  LOP3.LUT R8, R8, 0xfffffe00, RZ, 0xc0, !PT ;  /* 0xfffffe0008087812 */ /* 0x000fca00078ec0ff */
[----:B------:R-:W-:-:S04]  /*0140*/  IMAD.IADD R17, R17, 0x1, -R8 ;  /* 0x0000000111117824 */ /* 0x000fc800078e0a08 */
[C---:B--2---:R-:W-:Y:S01]  /*0150*/  IMAD.WIDE R4, R17.reuse, 0x4, R4 ;  /* 0x0000000411047825 */ /* 0x044fe200078e0204 */
[C---:B------:R-:W-:Y:S02]  /*0160*/  ISETP.GE.AND P0, PT, R17.reuse, 0x100, PT ;  /* 0x000001001100780c */ /* 0x040fe40003f06270 */
[C---:B------:R-:W-:Y:S01]  /*0170*/  ISETP.GT.AND P2, PT, R17.reuse, 0xff, PT ;  /* 0x000000ff1100780c */ /* 0x040fe20003f44270 */
[----:B----4-:R-:W-:-:S10]  /*0180*/  IMAD.WIDE R6, R17, 0x4, R6 ;  /* 0x0000000411067825 */ /* 0x010fd400078e0206 */
[----:B------:R2:W4:Y:S04]  /*0190*/  @!P0 LDG.E.EL R19, desc[UR4][R4.64] ;  /* 0x0000000404138981 */ /* 0x000528000c2e1900 */
[----:B------:R1:W4:Y:S01]  /*01a0*/  @P2 LDG.E.EL R18, desc[UR4][R6.64+-0x400] ;  /* 0xfffc000406122981 */ /* 0x000322000c2e1900 */
[----:B------:R-:W-:Y:S01]  /*01b0*/  LEA.HI R8, R3, R2, RZ, 0xb ;  /* 0x0000000203087211 */ /* 0x000fe200078f58ff */
[----:B------:R-:W-:Y:S01]  /*01c0*/  IMAD.MOV.U32 R16, RZ, RZ, RZ ;  /* 0x000000ffff107224 */ /* 0x000fe200078e00ff */
[----:B------:R-:W-:Y:S01]  /*01d0*/  LOP3.LUT R3, R0, 0xfffffffc, RZ, 0xc0, !PT ;  /* 0xfffffffc00037812 */ /* 0x000fe200078ec0ff */
[----:B-----5:R-:W-:Y:S01]  /*01e0*/  IMAD.WIDE R24, R17, 0x4, R24 ;  /* 0x0000000411187825 */ /* 0x020fe200078e0218 */
[----:B------:R-:W-:Y:S01]  /*01f0*/  SHF.R.S32.HI R0, RZ, 0xb, R8 ;  /* 0x0000000bff007819 */ /* 0x000fe20000011408 */
[----:B--2---:R-:W2:Y:S01]  /*0200*/  LDC.64 R4, c[0x0][0x228] ;  /* 0x00008a00ff047b82 */ /* 0x004ea20000000a00 */
[----:B------:R-:W-:Y:S01]  /*0210*/  LOP3.LUT R9, R8, 0xfffff800, RZ, 0xc0, !PT ;  /* 0xfffff80008097812 */ /* 0x000fe200078ec0ff */
[----:B------:R-:W-:Y:S01]  /*0220*/  IMAD.IADD R3, R2, 0x1, -R3 ;  /* 0x0000000102037824 */ /* 0x000fe200078e0a03 */
[----:B------:R5:W4:Y:S02]  /*0230*/  @P2 LDG.E.EL R16, desc[UR4][R24.64+-0x400] ;  /* 0xfffc000418102981 */ /* 0x000b24000c2e1900 */
[----:B------:R-:W-:Y:S01]  /*0240*/  IADD3 R21, R2, -R9, RZ ;  /* 0x8000000902157210 */ /* 0x000fe20007ffe0ff */
[----:B------:R-:W-:-:S02]  /*0250*/  IMAD R8, R0, 0x400, R3 ;  /* 0x0000040000087824 */ /* 0x000fc400078e0203 */
[----:B------:R-:W2:Y:S01]  /*0260*/  LDC.64 R2, c[0x0][0x230] ;  /* 0x00008c00ff027b82 */ /* 0x000ea20000000a00 */
[----:B------:R-:W-:Y:S01]  /*0270*/  LEA R21, R0, R21, 0xa ;  /* 0x0000001500157211 */ /* 0x000fe200078e50ff */
[----:B------:R-:W-:-:S04]  /*0280*/  IMAD R20, R17, 0x4, R8 ;  /* 0x0000000411147824 */ /* 0x000fc800078e0208 */
[----:B------:R-:W-:Y:S02]  /*0290*/  VIADD R23, R20, 0xfffffc00 ;  /* 0xfffffc0014177836 */ /* 0x000fe40000000000 */
[----:B01----:R-:W0:Y:S08]  /*02a0*/  LDC.64 R6, c[0x0][0x250] ;  /* 0x00009400ff067b82 */ /* 0x003e300000000a00 */
[----:B------:R-:W1:Y:S01]  /*02b0*/  LDC.64 R8, c[0x0][0x258] ;  /* 0x00009600ff087b82 */ /* 0x000e620000000a00 */
[----:B------:R-:W-:Y:S01]  /*02c0*/  IMAD.WIDE R10, R23, 0x4, R10 ;  /* 0x00000004170a7825 */ /* 0x000fe200078e020a */
[----:B------:R-:W-:-:S03]  /*02d0*/  CS2R R22, SRZ ;  /* 0x0000000000167805 */ /* 0x000fc6000001ff00 */
[----:B------:R-:W-:Y:S02]  /*02e0*/  IMAD.MOV.U32 R20, RZ, RZ, RZ ;  /* 0x000000ffff147224 */ /* 0x000fe400078e00ff */
[----:B------:R-:W-:-:S04]  /*02f0*/  IMAD.WIDE R14, R21, 0x4, R14 ;  /* 0x00000004150e7825 */ /* 0x000fc800078e020e */
[C---:B---3--:R-:W-:Y:S01]  /*0300*/  IMAD.WIDE R12, R17.reuse, 0x4, R12 ;  /* 0x00000004110c7825 */ /* 0x048fe200078e020c */
[----:B-----5:R-:W-:Y:S01]  /*0310*/  HFMA2.MMA R24, -RZ, RZ, 0, 0 ;  /* 0x00000000ff187435 */ /* 0x020fe200000001ff */
[----:B------:R-:W3:Y:S01]  /*0320*/  @!P0 LDG.E R20, desc[UR4][R14.64] ;  /* 0x000000040e148981 */ /* 0x000ee2000c1e1900 */
[----:B------:R-:W-:Y:S01]  /*0330*/  CS2R R26, SRZ ;  /* 0x00000000001a7805 */ /* 0x000fe2000001ff00 */
[C---:B--2---:R-:W-:Y:S02]  /*0340*/  IMAD.WIDE R4, R17.reuse, 0x4, R4 ;  /* 0x0000000411047825 */ /* 0x044fe400078e0204 */
[----:B------:R-:W2:Y:S02]  /*0350*/  @!P0 LDG.E.EL R22, desc[UR4][R12.64] ;  /* 0x000000040c168981 */ /* 0x000ea4000c2e1900 */
[C---:B------:R-:W-:Y:S02]  /*0360*/  IMAD.WIDE R2, R17.reuse, 0x4, R2 ;  /* 0x0000000411027825 */ /* 0x040fe400078e0202 */
[----:B------:R-:W5:Y:S02]  /*0370*/  @P2 LDG.E R23, desc[UR4][R10.64] ;  /* 0x000000040a172981 */ /* 0x000f64000c1e1900 */
[----:B0-----:R-:W-:-:S02]  /*0380*/  IMAD.WIDE R6, R17, 0x4, R6 ;  /* 0x0000000411067825 */ /* 0x001fc400078e0206 */
[----:B------:R-:W5:Y:S02]  /*0390*/  @!P0 LDG.E.EL R26, desc[UR4][R4.64] ;  /* 0x00000004041a8981 */ /* 0x000f64000c2e1900 */
[----:B-1----:R-:W-:Y:S02]  /*03a0*/  IMAD.WIDE R8, R17, 0x4, R8 ;  /* 0x0000000411087825 */ /* 0x002fe400078e0208 */
[----:B------:R0:W5:Y:S02]  /*03b0*/  @!P0 LDG.E.EL R27, desc[UR4][R2.64] ;  /* 0x00000004021b8981 */ /* 0x000164000c2e1900 */
[----:B------:R-:W-:Y:S02]  /*03c0*/  IMAD.MOV.U32 R17, RZ, RZ, RZ ;  /* 0x000000ffff117224 */ /* 0x000fe400078e00ff */
[----:B------:R1:W5:Y:S04]  /*03d0*/  @P2 LDG.E.EL R24, desc[UR4][R8.64+-0x400] ;  /* 0xfffc000408182981 */ /* 0x000368000c2e1900 */
[----:B------:R3:W5:Y:S01]  /*03e0*/  @P2 LDG.E.EL R17, desc[UR4][R6.64+-0x400] ;  /* 0xfffc000406112981 */ /* 0x000762000c2e1900 */
[----:B0-----:R-:W0:Y:S01]  /*03f0*/  LDC.64 R2, c[0x0][0x260] ;  /* 0x00009800ff027b82 */ /* 0x001e220000000a00 */
[----:B-1----:R-:W-:-:S02]  /*0400*/  IMAD.MOV.U32 R8, RZ, RZ, 0x3e800000 ;  /* 0x3e800000ff087424 */ /* 0x002fc400078e00ff */
[----:B------:R-:W-:-:S04]  /*0410*/  IMAD R21, R0, 0x1400, R21 ;  /* 0x0000140000157824 */ /* 0x000fc800078e0215 */
[----:B0-----:R-:W-:Y:S01]  /*0420*/  IMAD.WIDE R2, R21, 0x4, R2 ;  /* 0x0000000415027825 */ /* 0x001fe200078e0202 */
[----:B----4-:R-:W-:Y:S02]  /*0430*/  SEL R19, R19, RZ, !P0 ;  /* 0x000000ff13137207 */ /* 0x010fe40004000000 */
[----:B------:R-:W-:-:S03]  /*0440*/  SEL R18, R18, RZ, P2 ;  /* 0x000000ff12127207 */ /* 0x000fc60001000000 */
[----:B------:R-:W-:Y:S02]  /*0450*/  FADD R19, R19, 0.0010000000474974513054 ;  /* 0x3a83126f13137421 */ /* 0x000fe40000000000 */
[----:B------:R-:W-:Y:S02]  /*0460*/  FADD R18, R18, 0.0010000000474974513054 ;  /* 0x3a83126f12127421 */ /* 0x000fe40000000000 */
[----:B------:R-:W0:Y:S08]  /*0470*/  MUFU.SQRT R10, R19 ;  /* 0x00000013000a7308 */ /* 0x000e300000002000 */
[----:B------:R-:W1:Y:S01]  /*0480*/  MUFU.SQRT R11, R18 ;  /* 0x00000012000b7308 */ /* 0x000e620000002000 */
[----:B0-----:R-:W-:-:S02]  /*0490*/  FSETP.GT.AND P1, PT, R10, 8.50705917302346158658e+37, PT ;  /* 0x7e8000000a00780b */ /* 0x001fc40003f24000 */
[----:B------:R-:W-:Y:S02]  /*04a0*/  FSETP.GEU.AND P4, PT, R10, 1.175494350822287508e-38, PT ;  /* 0x008000000a00780b */ /* 0x000fe40003f8e000 */
[C---:B-1----:R-:W-:Y:S02]  /*04b0*/  FSETP.GT.AND P3, PT, R11.reuse, 8.50705917302346158658e+37, PT ;  /* 0x7e8000000b00780b */ /* 0x042fe40003f64000 */
[----:B------:R-:W-:-:S07]  /*04c0*/  FSETP.GEU.AND P5, PT, R11, 1.175494350822287508e-38, PT ;  /* 0x008000000b00780b */ /* 0x000fce0003fae000 */
[----:B------:R-:W-:-:S04]  /*04d0*/  @P1 FMUL R10, R10, 0.25 ;  /* 0x3e8000000a0a1820 */ /* 0x000fc80000400000 */
[----:B------:R-:W-:Y:S01]  /*04e0*/  @!P4 FMUL R10, R10, 16777216 ;  /* 0x4b8000000a0ac820 */ /* 0x000fe20000400000 */
[----:B------:R-:W-:-:S04]  /*04f0*/  @P3 FMUL R11, R11, 0.25 ;  /* 0x3e8000000b0b3820 */ /* 0x000fc80000400000 */
[----:B------:R-:W-:Y:S01]  /*0500*/  @!P5 FMUL R11, R11, 16777216 ;  /* 0x4b8000000b0bd820 */ /* 0x000fe20000400000 */
[----:B------:R-:W0:Y:S01]  /*0510*/  MUFU.RCP R10, R10 ;  /* 0x0000000a000a7308 */ /* 0x000e220000001000 */
[----:B------:R-:W-:-:S07]  /*0520*/  FSEL R5, R8, 1, P1 ;  /* 0x3f80000008057808 */ /* 0x000fce0000800000 */
[----:B------:R-:W1:Y:S01]  /*0530*/  MUFU.RCP R11, R11 ;  /* 0x0000000b000b7308 */ /* 0x000e620000001000 */
[----:B------:R-:W-:Y:S01]  /*0540*/  FSEL R8, R8, 1, P3 ;  /* 0x3f80000008087808 */ /* 0x000fe20001800000 */
[----:B------:R-:W-:Y:S01]  /*0550*/  @!P4 FMUL R5, R5, 16777216 ;  /* 0x4b8000000505c820 */ /* 0x000fe20000400000 */
[----:B---3--:R-:W-:Y:S02]  /*0560*/  SEL R6, R20, RZ, !P0 ;  /* 0x000000ff14067207 */ /* 0x008fe40004000000 */
[----:B--2---:R-:W-:Y:S01]  /*0570*/  SEL R7, R22, RZ, !P0 ;  /* 0x000000ff16077207 */ /* 0x004fe20004000000 */
[----:B------:R-:W-:Y:S01]  /*0580*/  @!P5 FMUL R8, R8, 16777216 ;  /* 0x4b8000000808d820 */ /* 0x000fe20000400000 */
[----:B------:R-:W-:Y:S02]  /*0590*/  SEL R9, R16, RZ, P2 ;  /* 0x000000ff10097207 */ /* 0x000fe40001000000 */
[----:B-----5:R-:W-:Y:S01]  /*05a0*/  SEL R4, R23, RZ, P2 ;  /* 0x000000ff17047207 */ /* 0x020fe20001000000 */
[----:B------:R-:W-:Y:S01]  /*05b0*/  FADD R6, R6, -R7 ;  /* 0x8000000706067221 */ /* 0x000fe20000000000 */
[----:B0-----:R-:W-:Y:S01]  /*05c0*/  FMUL R5, R10, R5 ;  /* 0x000000050a057220 */ /* 0x001fe20000400000 */
[----:B------:R-:W-:-:S02]  /*05d0*/  SEL R7, R26, RZ, !P0 ;  /* 0x000000ff1a077207 */ /* 0x000fc40004000000 */
[----:B------:R-:W-:Y:S01]  /*05e0*/  FADD R4, R4, -R9 ;  /* 0x8000000904047221 */ /* 0x000fe20000000000 */
[----:B-1----:R-:W-:Y:S01]  /*05f0*/  FMUL R11, R11, R8 ;  /* 0x000000080b0b7220 */ /* 0x002fe20000400000 */
[----:B------:R-:W-:Y:S01]  /*0600*/  SEL R8, R27, RZ, !P0 ;  /* 0x000000ff1b087207 */ /* 0x000fe20004000000 */
[----:B------:R-:W-:Y:S01]  /*0610*/  FMUL R6, R5, R6 ;  /* 0x0000000605067220 */ /* 0x000fe20000400000 */
[----:B------:R-:W-:Y:S01]  /*0620*/  SEL R17, R17, RZ, P2 ;  /* 0x000000ff11117207 */ /* 0x000fe20001000000 */
[----:B------:R-:W-:Y:S01]  /*0630*/  FMUL R11, R4, R11 ;  /* 0x0000000b040b7220 */ /* 0x000fe20000400000 */
[----:B------:R-:W-:Y:S01]  /*0640*/  SEL R24, R24, RZ, P2 ;  /* 0x000000ff18187207 */ /* 0x000fe20001000000 */
[----:B------:R-:W-:-:S04]  /*0650*/  FFMA R6, R7, R6, R8 ;  /* 0x0000000607067223 */ /* 0x000fc80000000008 */
[----:B------:R-:W-:Y:S01]  /*0660*/  FFMA R24, R11, R17, R24 ;  /* 0x000000110b187223 */ /* 0x000fe20000000018 */
[----:B------:R-:W-:-:S04]  /*0670*/  FSETP.GEU.AND P1, PT, R6, RZ, PT ;  /* 0x000000ff0600720b */ /* 0x000fc80003f2e000 */
[----:B------:R-:W-:Y:S02]  /*0680*/  FSETP.GEU.AND P2, PT, R24, RZ, PT ;  /* 0x000000ff1800720b */ /* 0x000fe40003f4e000 */
[----:B------:R-:W-:Y:S02]  /*0690*/  FSEL R5, R6, RZ, P1 ;  /* 0x000000ff06057208 */ /* 0x000fe40000800000 */
[----:B------:R-:W-:-:S05]  /*06a0*/  @P0 FSEL R5, R24, RZ, P2 ;  /* 0x000000ff18050208 */ /* 0x000fca0001000000 */
[----:B------:R-:W-:Y:S01]  /*06b0*/  STG.E desc[UR4][R2.64], R5 ;  /* 0x0000000502007986 */ /* 0x000fe2000c101904 */
[----:B------:R-:W-:Y:S05]  /*06c0*/  EXIT ;  /* 0x000000000000794d */ /* 0x000fea0003800000 */
.L_x_0:
[----:B------:R-:W-:-:S00]  /*06d0*/  BRA `(.L_x_0) ;  /* 0xfffffffc00fc7947 */ /* 0x000fc0000383ffff */
[----:B------:R-:W-:-:S00]  /*06e0*/  NOP ;  /* 0x0000000000007918 */ /* 0x000fc00000000000 */
        /* <DEDUP_REMOVED lines=9> */
.L_x_1:


//--------------------- .nv.global.init           --------------------------
	.section	.nv.global.init,"aw",@progbits
.nv.global.init:
	.type		_$_str,@object
	.size		_$_str,(_$_str_$_2 - _$_str)
_$_str:
        /*0000*/ 	.byte	0x5f, 0x5f, 0x43, 0x55, 0x44, 0x41, 0x5f, 0x46, 0x54, 0x5a, 0x00
	.type		_$_str_$_2,@object
	.size		_$_str_$_2,(.L_1 - _$_str_$_2)
_$_str_$_2:
        /*000b*/ 	.byte	0x5f, 0x5f, 0x43, 0x55, 0x44, 0x41, 0x5f, 0x50, 0x52, 0x45, 0x43, 0x5f, 0x53, 0x51, 0x52, 0x54
        /*001b*/ 	.byte	0x00
.L_1:


//--------------------- .nv.constant0.triton_poi_fused_cat_28 --------------------------
	.section	.nv.constant0.triton_poi_fused_cat_28,"a",@progbits
	.sectionflags	@""
	.align	4
.nv.constant0.triton_poi_fused_cat_28:
	.zero		620
